//
// Generated by NVIDIA NVVM Compiler
//
// Compiler Build ID: CL-36424714
// Cuda compilation tools, release 13.0, V13.0.88
// Based on NVVM 20.0.0
//

.version 9.0
.target sm_100
.address_size 64

	// .globl	_Z11TiledMatMulPiS_S_
// _ZZ11TiledMatMulPiS_S_E7tiled_A has been demoted
// _ZZ11TiledMatMulPiS_S_E7tiled_B has been demoted

.visible .entry _Z11TiledMatMulPiS_S_(
	.param .u64 .ptr .align 1 _Z11TiledMatMulPiS_S__param_0,
	.param .u64 .ptr .align 1 _Z11TiledMatMulPiS_S__param_1,
	.param .u64 .ptr .align 1 _Z11TiledMatMulPiS_S__param_2
)
{
	.reg .pred 	%p<10>;
	.reg .b32 	%r<76>;
	.reg .b32 	%f<137>;
	.reg .b64 	%rd<13>;
	// demoted variable
	.shared .align 4 .b8 _ZZ11TiledMatMulPiS_S_E7tiled_A[4096];
	// demoted variable
	.shared .align 4 .b8 _ZZ11TiledMatMulPiS_S_E7tiled_B[4096];
	ld.param.u64 	%rd4, [_Z11TiledMatMulPiS_S__param_0];
	ld.param.u64 	%rd5, [_Z11TiledMatMulPiS_S__param_1];
	ld.param.u64 	%rd6, [_Z11TiledMatMulPiS_S__param_2];
	cvta.to.global.u64 	%rd7, %rd6;
	cvta.to.global.u64 	%rd1, %rd5;
	cvta.to.global.u64 	%rd2, %rd4;
	mov.u32 	%r24, %ctaid.x;
	mov.u32 	%r25, %ctaid.y;
	mov.u32 	%r70, %tid.x;
	mov.u32 	%r71, %tid.y;
	mov.u32 	%r26, %ntid.y;
	mad.lo.s32 	%r3, %r25, %r26, %r71;
	mov.u32 	%r27, %ntid.x;
	mul.lo.s32 	%r28, %r24, %r27;
	add.s32 	%r4, %r28, %r70;
	setp.lt.u32 	%p2, %r3, 512;
	shl.b32 	%r29, %r71, 7;
	mov.u32 	%r30, _ZZ11TiledMatMulPiS_S_E7tiled_A;
	add.s32 	%r5, %r30, %r29;
	shl.b32 	%r31, %r70, 2;
	add.s32 	%r6, %r5, %r31;
	shl.b32 	%r32, %r3, 9;
	add.s32 	%r72, %r32, %r70;
	setp.lt.s32 	%p3, %r4, 512;
	mov.u32 	%r33, _ZZ11TiledMatMulPiS_S_E7tiled_B;
	add.s32 	%r9, %r33, %r31;
	add.s32 	%r8, %r9, %r29;
	shl.b32 	%r34, %r71, 9;
	and.pred  	%p1, %p2, %p3;
	add.s32 	%r35, %r72, %r28;
	mul.wide.s32 	%rd8, %r35, 4;
	add.s64 	%rd3, %rd7, %rd8;
	add.s32 	%r73, %r4, %r34;
	mov.b32 	%r74, 0;
	not.pred 	%p8, %p1;
	mov.u32 	%r75, %r74;
$L__BB0_1:
	max.u32 	%r36, %r3, %r70;
	setp.gt.u32 	%p4, %r36, 511;
	mov.f32 	%f135, 0f00000000;
	@%p4 bra 	$L__BB0_3;
	mul.wide.u32 	%rd9, %r72, 4;
	add.s64 	%rd10, %rd2, %rd9;
	ld.global.u32 	%r37, [%rd10];
	cvt.rn.f32.s32 	%f135, %r37;
$L__BB0_3:
	setp.gt.s32 	%p5, %r4, 511;
	st.shared.f32 	[%r6], %f135;
	setp.gt.u32 	%p6, %r71, 511;
	mov.f32 	%f136, 0f00000000;
	or.pred  	%p7, %p5, %p6;
	@%p7 bra 	$L__BB0_5;
	mul.wide.s32 	%rd11, %r73, 4;
	add.s64 	%rd12, %rd1, %rd11;
	ld.global.u32 	%r38, [%rd12];
	cvt.rn.f32.s32 	%f136, %r38;
$L__BB0_5:
	st.shared.f32 	[%r8], %f136;
	bar.sync 	0;
	ld.shared.f32 	%f7, [%r5];
	ld.shared.f32 	%f8, [%r9];
	cvt.rn.f32.s32 	%f9, %r75;
	fma.rn.f32 	%f10, %f7, %f8, %f9;
	cvt.rzi.s32.f32 	%r39, %f10;
	ld.shared.f32 	%f11, [%r5+4];
	ld.shared.f32 	%f12, [%r9+128];
	cvt.rn.f32.s32 	%f13, %r39;
	fma.rn.f32 	%f14, %f11, %f12, %f13;
	cvt.rzi.s32.f32 	%r40, %f14;
	ld.shared.f32 	%f15, [%r5+8];
	ld.shared.f32 	%f16, [%r9+256];
	cvt.rn.f32.s32 	%f17, %r40;
	fma.rn.f32 	%f18, %f15, %f16, %f17;
	cvt.rzi.s32.f32 	%r41, %f18;
	ld.shared.f32 	%f19, [%r5+12];
	ld.shared.f32 	%f20, [%r9+384];
	cvt.rn.f32.s32 	%f21, %r41;
	fma.rn.f32 	%f22, %f19, %f20, %f21;
	cvt.rzi.s32.f32 	%r42, %f22;
	ld.shared.f32 	%f23, [%r5+16];
	ld.shared.f32 	%f24, [%r9+512];
	cvt.rn.f32.s32 	%f25, %r42;
	fma.rn.f32 	%f26, %f23, %f24, %f25;
	cvt.rzi.s32.f32 	%r43, %f26;
	ld.shared.f32 	%f27, [%r5+20];
	ld.shared.f32 	%f28, [%r9+640];
	cvt.rn.f32.s32 	%f29, %r43;
	fma.rn.f32 	%f30, %f27, %f28, %f29;
	cvt.rzi.s32.f32 	%r44, %f30;
	ld.shared.f32 	%f31, [%r5+24];
	ld.shared.f32 	%f32, [%r9+768];
	cvt.rn.f32.s32 	%f33, %r44;
	fma.rn.f32 	%f34, %f31, %f32, %f33;
	cvt.rzi.s32.f32 	%r45, %f34;
	ld.shared.f32 	%f35, [%r5+28];
	ld.shared.f32 	%f36, [%r9+896];
	cvt.rn.f32.s32 	%f37, %r45;
	fma.rn.f32 	%f38, %f35, %f36, %f37;
	cvt.rzi.s32.f32 	%r46, %f38;
	ld.shared.f32 	%f39, [%r5+32];
	ld.shared.f32 	%f40, [%r9+1024];
	cvt.rn.f32.s32 	%f41, %r46;
	fma.rn.f32 	%f42, %f39, %f40, %f41;
	cvt.rzi.s32.f32 	%r47, %f42;
	ld.shared.f32 	%f43, [%r5+36];
	ld.shared.f32 	%f44, [%r9+1152];
	cvt.rn.f32.s32 	%f45, %r47;
	fma.rn.f32 	%f46, %f43, %f44, %f45;
	cvt.rzi.s32.f32 	%r48, %f46;
	ld.shared.f32 	%f47, [%r5+40];
	ld.shared.f32 	%f48, [%r9+1280];
	cvt.rn.f32.s32 	%f49, %r48;
	fma.rn.f32 	%f50, %f47, %f48, %f49;
	cvt.rzi.s32.f32 	%r49, %f50;
	ld.shared.f32 	%f51, [%r5+44];
	ld.shared.f32 	%f52, [%r9+1408];
	cvt.rn.f32.s32 	%f53, %r49;
	fma.rn.f32 	%f54, %f51, %f52, %f53;
	cvt.rzi.s32.f32 	%r50, %f54;
	ld.shared.f32 	%f55, [%r5+48];
	ld.shared.f32 	%f56, [%r9+1536];
	cvt.rn.f32.s32 	%f57, %r50;
	fma.rn.f32 	%f58, %f55, %f56, %f57;
	cvt.rzi.s32.f32 	%r51, %f58;
	ld.shared.f32 	%f59, [%r5+52];
	ld.shared.f32 	%f60, [%r9+1664];
	cvt.rn.f32.s32 	%f61, %r51;
	fma.rn.f32 	%f62, %f59, %f60, %f61;
	cvt.rzi.s32.f32 	%r52, %f62;
	ld.shared.f32 	%f63, [%r5+56];
	ld.shared.f32 	%f64, [%r9+1792];
	cvt.rn.f32.s32 	%f65, %r52;
	fma.rn.f32 	%f66, %f63, %f64, %f65;
	cvt.rzi.s32.f32 	%r53, %f66;
	ld.shared.f32 	%f67, [%r5+60];
	ld.shared.f32 	%f68, [%r9+1920];
	cvt.rn.f32.s32 	%f69, %r53;
	fma.rn.f32 	%f70, %f67, %f68, %f69;
	cvt.rzi.s32.f32 	%r54, %f70;
	ld.shared.f32 	%f71, [%r5+64];
	ld.shared.f32 	%f72, [%r9+2048];
	cvt.rn.f32.s32 	%f73, %r54;
	fma.rn.f32 	%f74, %f71, %f72, %f73;
	cvt.rzi.s32.f32 	%r55, %f74;
	ld.shared.f32 	%f75, [%r5+68];
	ld.shared.f32 	%f76, [%r9+2176];
	cvt.rn.f32.s32 	%f77, %r55;
	fma.rn.f32 	%f78, %f75, %f76, %f77;
	cvt.rzi.s32.f32 	%r56, %f78;
	ld.shared.f32 	%f79, [%r5+72];
	ld.shared.f32 	%f80, [%r9+2304];
	cvt.rn.f32.s32 	%f81, %r56;
	fma.rn.f32 	%f82, %f79, %f80, %f81;
	cvt.rzi.s32.f32 	%r57, %f82;
	ld.shared.f32 	%f83, [%r5+76];
	ld.shared.f32 	%f84, [%r9+2432];
	cvt.rn.f32.s32 	%f85, %r57;
	fma.rn.f32 	%f86, %f83, %f84, %f85;
	cvt.rzi.s32.f32 	%r58, %f86;
	ld.shared.f32 	%f87, [%r5+80];
	ld.shared.f32 	%f88, [%r9+2560];
	cvt.rn.f32.s32 	%f89, %r58;
	fma.rn.f32 	%f90, %f87, %f88, %f89;
	cvt.rzi.s32.f32 	%r59, %f90;
	ld.shared.f32 	%f91, [%r5+84];
	ld.shared.f32 	%f92, [%r9+2688];
	cvt.rn.f32.s32 	%f93, %r59;
	fma.rn.f32 	%f94, %f91, %f92, %f93;
	cvt.rzi.s32.f32 	%r60, %f94;
	ld.shared.f32 	%f95, [%r5+88];
	ld.shared.f32 	%f96, [%r9+2816];
	cvt.rn.f32.s32 	%f97, %r60;
	fma.rn.f32 	%f98, %f95, %f96, %f97;
	cvt.rzi.s32.f32 	%r61, %f98;
	ld.shared.f32 	%f99, [%r5+92];
	ld.shared.f32 	%f100, [%r9+2944];
	cvt.rn.f32.s32 	%f101, %r61;
	fma.rn.f32 	%f102, %f99, %f100, %f101;
	cvt.rzi.s32.f32 	%r62, %f102;
	ld.shared.f32 	%f103, [%r5+96];
	ld.shared.f32 	%f104, [%r9+3072];
	cvt.rn.f32.s32 	%f105, %r62;
	fma.rn.f32 	%f106, %f103, %f104, %f105;
	cvt.rzi.s32.f32 	%r63, %f106;
	ld.shared.f32 	%f107, [%r5+100];
	ld.shared.f32 	%f108, [%r9+3200];
	cvt.rn.f32.s32 	%f109, %r63;
	fma.rn.f32 	%f110, %f107, %f108, %f109;
	cvt.rzi.s32.f32 	%r64, %f110;
	ld.shared.f32 	%f111, [%r5+104];
	ld.shared.f32 	%f112, [%r9+3328];
	cvt.rn.f32.s32 	%f113, %r64;
	fma.rn.f32 	%f114, %f111, %f112, %f113;
	cvt.rzi.s32.f32 	%r65, %f114;
	ld.shared.f32 	%f115, [%r5+108];
	ld.shared.f32 	%f116, [%r9+3456];
	cvt.rn.f32.s32 	%f117, %r65;
	fma.rn.f32 	%f118, %f115, %f116, %f117;
	cvt.rzi.s32.f32 	%r66, %f118;
	ld.shared.f32 	%f119, [%r5+112];
	ld.shared.f32 	%f120, [%r9+3584];
	cvt.rn.f32.s32 	%f121, %r66;
	fma.rn.f32 	%f122, %f119, %f120, %f121;
	cvt.rzi.s32.f32 	%r67, %f122;
	ld.shared.f32 	%f123, [%r5+116];
	ld.shared.f32 	%f124, [%r9+3712];
	cvt.rn.f32.s32 	%f125, %r67;
	fma.rn.f32 	%f126, %f123, %f124, %f125;
	cvt.rzi.s32.f32 	%r68, %f126;
	ld.shared.f32 	%f127, [%r5+120];
	ld.shared.f32 	%f128, [%r9+3840];
	cvt.rn.f32.s32 	%f129, %r68;
	fma.rn.f32 	%f130, %f127, %f128, %f129;
	cvt.rzi.s32.f32 	%r69, %f130;
	ld.shared.f32 	%f131, [%r5+124];
	ld.shared.f32 	%f132, [%r9+3968];
	cvt.rn.f32.s32 	%f133, %r69;
	fma.rn.f32 	%f134, %f131, %f132, %f133;
	cvt.rzi.s32.f32 	%r75, %f134;
	bar.sync 	0;
	@%p8 bra 	$L__BB0_7;
	st.global.u32 	[%rd3], %r75;
$L__BB0_7:
	add.s32 	%r74, %r74, 1;
	add.s32 	%r73, %r73, 16384;
	add.s32 	%r72, %r72, 32;
	add.s32 	%r71, %r71, 32;
	add.s32 	%r70, %r70, 32;
	setp.ne.s32 	%p9, %r74, 16;
	@%p9 bra 	$L__BB0_1;
	ret;

}


// ===== COMPILED SASS (sm_100) =====

	.target	sm_100

	.elftype	@"ET_EXEC"


//--------------------- .note.nv.tkinfo           --------------------------
	.section	.note.nv.tkinfo,"",@"SHT_NOTE"
	.sectionflags	@"SHF_NOTE_NV_TKINFO"
	.tkinfo
        /*0018*/ 	.word	0x00000002
        /*0030*/ 	.string	""
        /*0030*/ 	.string	"ptxas"
        /*0030*/ 	.string	"Cuda compilation tools, release 13.0, V13.0.88"
        /*0030*/ 	.string	"Build cuda_13.0.r13.0/compiler.36424714_0"
        /*0030*/ 	.string	"-arch sm_100 -m 64 "



//--------------------- .note.nv.cuinfo           --------------------------
	.section	.note.nv.cuinfo,"",@"SHT_NOTE"
	.sectionflags	@"SHF_NOTE_NV_CUINFO"
        /*0018*/ 	.short	0x0002
        /*001a*/ 	.short	0x0064
        /*001c*/ 	.short	0x0082
	.zero		2


//--------------------- .nv.info                  --------------------------
	.section	.nv.info,"",@"SHT_CUDA_INFO"
	.align	4


	//----- nvinfo : EIATTR_REGCOUNT
	.align		4
        /*0000*/ 	.byte	0x04, 0x2f
        /*0002*/ 	.short	(.L_1 - .L_0)
	.align		4
.L_0:
        /*0004*/ 	.word	index@(_Z11TiledMatMulPiS_S_)
        /*0008*/ 	.word	0x00000020


	//----- nvinfo : EIATTR_FRAME_SIZE
	.align		4
.L_1:
        /*000c*/ 	.byte	0x04, 0x11
        /*000e*/ 	.short	(.L_3 - .L_2)
	.align		4
.L_2:
        /*0010*/ 	.word	index@(_Z11TiledMatMulPiS_S_)
        /*0014*/ 	.word	0x00000000


	//----- nvinfo : EIATTR_MIN_STACK_SIZE
	.align		4
.L_3:
        /*0018*/ 	.byte	0x04, 0x12
        /*001a*/ 	.short	(.L_5 - .L_4)
	.align		4
.L_4:
        /*001c*/ 	.word	index@(_Z11TiledMatMulPiS_S_)
        /*0020*/ 	.word	0x00000000
.L_5:


//--------------------- .nv.compat                --------------------------
	.section	.nv.compat,"",@"SHT_CUDA_COMPAT_INFO"
	.align	4
        /*0000*/ 	.byte	0x02, 0x09, 0x00, 0x00, 0x02, 0x02, 0x01, 0x00, 0x02, 0x05, 0x05, 0x00, 0x03, 0x07, 0x01, 0x01
        /*0010*/ 	.byte	0x02, 0x03, 0x00, 0x00, 0x02, 0x06, 0x01, 0x00, 0x04, 0x0b, 0x08, 0x00, 0x09, 0x00, 0x00, 0x00
        /*0020*/ 	.byte	0x00, 0x00, 0x00, 0x00


//--------------------- .nv.info._Z11TiledMatMulPiS_S_ --------------------------
	.section	.nv.info._Z11TiledMatMulPiS_S_,"",@"SHT_CUDA_INFO"
	.sectionflags	@""
	.align	4


	//----- nvinfo : EIATTR_CUDA_API_VERSION
	.align		4
        /*0000*/ 	.byte	0x04, 0x37
        /*0002*/ 	.short	(.L_7 - .L_6)
.L_6:
        /*0004*/ 	.word	0x00000082


	//----- nvinfo : EIATTR_KPARAM_INFO
	.align		4
.L_7:
        /*0008*/ 	.byte	0x04, 0x17
        /*000a*/ 	.short	(.L_9 - .L_8)
.L_8:
        /*000c*/ 	.word	0x00000000
        /*0010*/ 	.short	0x0002
        /*0012*/ 	.short	0x0010
        /*0014*/ 	.byte	0x00, 0xf5, 0x21, 0x00


	//----- nvinfo : EIATTR_KPARAM_INFO
	.align		4
.L_9:
        /*0018*/ 	.byte	0x04, 0x17
        /*001a*/ 	.short	(.L_11 - .L_10)
.L_10:
        /*001c*/ 	.word	0x00000000
        /*0020*/ 	.short	0x0001
        /*0022*/ 	.short	0x0008
        /*0024*/ 	.byte	0x00, 0xf5, 0x21, 0x00


	//----- nvinfo : EIATTR_KPARAM_INFO
	.align		4
.L_11:
        /*0028*/ 	.byte	0x04, 0x17
        /*002a*/ 	.short	(.L_13 - .L_12)
.L_12:
        /*002c*/ 	.word	0x00000000
        /*0030*/ 	.short	0x0000
        /*0032*/ 	.short	0x0000
        /*0034*/ 	.byte	0x00, 0xf5, 0x21, 0x00


	//----- nvinfo : EIATTR_SPARSE_MMA_MASK
	.align		4
.L_13:
        /*0038*/ 	.byte	0x03, 0x50
        /*003a*/ 	.short	0x0000


	//----- nvinfo : EIATTR_MAXREG_COUNT
	.align		4
        /*003c*/ 	.byte	0x03, 0x1b
        /*003e*/ 	.short	0x00ff


	//----- nvinfo : EIATTR_NUM_BARRIERS
	.align		4
        /*0040*/ 	.byte	0x02, 0x4c
        /*0042*/ 	.byte	0x01
	.zero		1


	//----- nvinfo : EIATTR_MERCURY_ISA_VERSION
	.align		4
        /*0044*/ 	.byte	0x03, 0x5f
        /*0046*/ 	.short	0x0101


	//----- nvinfo : EIATTR_VRC_CTA_INIT_COUNT
	.align		4
        /*0048*/ 	.byte	0x02, 0x4a
	.zero		1
	.zero		1


	//----- nvinfo : EIATTR_EXIT_INSTR_OFFSETS
	.align		4
        /*004c*/ 	.byte	0x04, 0x1c
        /*004e*/ 	.short	(.L_15 - .L_14)


	//   ....[0]....
.L_14:
        /*0050*/ 	.word	0x00000be0


	//----- nvinfo : EIATTR_CBANK_PARAM_SIZE
	.align		4
.L_15:
        /*0054*/ 	.byte	0x03, 0x19
        /*0056*/ 	.short	0x0018


	//----- nvinfo : EIATTR_PARAM_CBANK
	.align		4
        /*0058*/ 	.byte	0x04, 0x0a
        /*005a*/ 	.short	(.L_17 - .L_16)
	.align		4
.L_16:
        /*005c*/ 	.word	index@(.nv.constant0._Z11TiledMatMulPiS_S_)
        /*0060*/ 	.short	0x0380
        /*0062*/ 	.short	0x0018


	//----- nvinfo : EIATTR_SW_WAR
	.align		4
.L_17:
        /*0064*/ 	.byte	0x04, 0x36
        /*0066*/ 	.short	(.L_19 - .L_18)
.L_18:
        /*0068*/ 	.word	0x00000008
.L_19:


//--------------------- .nv.callgraph             --------------------------
	.section	.nv.callgraph,"",@"SHT_CUDA_CALLGRAPH"
	.align	4
	.sectionentsize	8
	.align		4
        /*0000*/ 	.word	0x00000000
	.align		4
        /*0004*/ 	.word	0xffffffff
	.align		4
        /*0008*/ 	.word	0x00000000
	.align		4
        /*000c*/ 	.word	0xfffffffe
	.align		4
        /*0010*/ 	.word	0x00000000
	.align		4
        /*0014*/ 	.word	0xfffffffd
	.align		4
        /*0018*/ 	.word	0x00000000
	.align		4
        /*001c*/ 	.word	0xfffffffc


//--------------------- .text._Z11TiledMatMulPiS_S_ --------------------------
	.section	.text._Z11TiledMatMulPiS_S_,"ax",@progbits
	.align	128
        .global         _Z11TiledMatMulPiS_S_
        .type           _Z11TiledMatMulPiS_S_,@function
        .size           _Z11TiledMatMulPiS_S_,(.L_x_2 - _Z11TiledMatMulPiS_S_)
        .other          _Z11TiledMatMulPiS_S_,@"STO_CUDA_ENTRY STV_DEFAULT"
_Z11TiledMatMulPiS_S_:
.text._Z11TiledMatMulPiS_S_:
[----:B------:R-:W-:Y:S01]  /*0000*/  LDC R1, c[0x0][0x37c] ;  /* 0x0000df00ff017b82 */ /* 0x000fe20000000800 */
[----:B------:R-:W0:Y:S07]  /*0010*/  S2R R4, SR_TID.Y ;  /* 0x0000000000047919 */ /* 0x000e2e0000002200 */
[----:B------:R-:W0:Y:S01]  /*0020*/  S2UR UR4, SR_CTAID.Y ;  /* 0x00000000000479c3 */ /* 0x000e220000002600 */
[----:B------:R-:W-:Y:S01]  /*0030*/  IMAD.MOV.U32 R25, RZ, RZ, RZ ;  /* 0x000000ffff197224 */ /* 0x000fe200078e00ff */
[----:B------:R-:W1:Y:S01]  /*0040*/  LDCU.64 UR8, c[0x0][0x358] ;  /* 0x00006b00ff0877ac */ /* 0x000e620008000a00 */
[----:B------:R-:W2:Y:S05]  /*0050*/  S2R R0, SR_TID.X ;  /* 0x0000000000007919 */ /* 0x000eaa0000002100 */
[----:B------:R-:W0:Y:S08]  /*0060*/  LDC R21, c[0x0][0x364] ;  /* 0x0000d900ff157b82 */ /* 0x000e300000000800 */
[----:B------:R-:W3:Y:S08]  /*0070*/  S2UR UR6, SR_CgaCtaId ;  /* 0x00000000000679c3 */ /* 0x000ef00000008800 */
[----:B------:R-:W4:Y:S08]  /*0080*/  S2UR UR7, SR_CTAID.X ;  /* 0x00000000000779c3 */ /* 0x000f300000002500 */
[----:B------:R-:W4:Y:S01]  /*0090*/  LDC R3, c[0x0][0x360] ;  /* 0x0000d800ff037b82 */ /* 0x000f220000000800 */
[----:B0-----:R-:W-:Y:S01]  /*00a0*/  IMAD R21, R21, UR4, R4 ;  /* 0x0000000415157c24 */ /* 0x001fe2000f8e0204 */
[----:B------:R-:W-:-:S02]  /*00b0*/  UMOV UR4, 0x400 ;  /* 0x0000040000047882 */ /* 0x000fc40000000000 */
[----:B------:R-:W-:Y:S01]  /*00c0*/  UIADD3 UR5, UPT, UPT, UR4, 0x1000, URZ ;  /* 0x0000100004057890 */ /* 0x000fe2000fffe0ff */
[----:B--2---:R-:W-:-:S03]  /*00d0*/  IMAD R2, R21, 0x200, R0 ;  /* 0x0000020015027824 */ /* 0x004fc600078e0200 */
[----:B------:R-:W0:Y:S01]  /*00e0*/  LDC.64 R22, c[0x0][0x390] ;  /* 0x0000e400ff167b82 */ /* 0x000e220000000a00 */
[----:B---3--:R-:W-:Y:S02]  /*00f0*/  ULEA UR4, UR6, UR4, 0x18 ;  /* 0x0000000406047291 */ /* 0x008fe4000f8ec0ff */
[----:B------:R-:W-:-:S04]  /*0100*/  ULEA UR5, UR6, UR5, 0x18 ;  /* 0x0000000506057291 */ /* 0x000fc8000f8ec0ff */
[----:B------:R-:W-:Y:S01]  /*0110*/  LEA R17, R4, UR4, 0x7 ;  /* 0x0000000404117c11 */ /* 0x000fe2000f8e38ff */
[----:B------:R-:W-:Y:S01]  /*0120*/  UMOV UR4, URZ ;  /* 0x000000ff00047c82 */ /* 0x000fe20008000000 */
[C---:B------:R-:W-:Y:S02]  /*0130*/  LEA R7, R0.reuse, UR5, 0x2 ;  /* 0x0000000500077c11 */ /* 0x040fe4000f8e10ff */
[----:B------:R-:W-:Y:S02]  /*0140*/  LEA R6, R0, R17, 0x2 ;  /* 0x0000001100067211 */ /* 0x000fe400078e10ff */
[----:B------:R-:W-:Y:S01]  /*0150*/  LEA R5, R4, R7, 0x7 ;  /* 0x0000000704057211 */ /* 0x000fe200078e38ff */
[C---:B----4-:R-:W-:Y:S02]  /*0160*/  IMAD R19, R3.reuse, UR7, R0 ;  /* 0x0000000703137c24 */ /* 0x050fe4000f8e0200 */
[----:B------:R-:W-:-:S03]  /*0170*/  IMAD R3, R3, UR7, R2 ;  /* 0x0000000703037c24 */ /* 0x000fc6000f8e0202 */
[----:B------:R-:W-:Y:S01]  /*0180*/  ISETP.GE.AND P0, PT, R19, 0x200, PT ;  /* 0x000002001300780c */ /* 0x000fe20003f06270 */
[----:B0-----:R-:W-:-:S03]  /*0190*/  IMAD.WIDE R22, R3, 0x4, R22 ;  /* 0x0000000403167825 */ /* 0x001fc600078e0216 */
[----:B------:R-:W-:Y:S01]  /*01a0*/  ISETP.LT.U32.AND P0, PT, R21, 0x200, !P0 ;  /* 0x000002001500780c */ /* 0x000fe20004701070 */
[----:B-1----:R-:W-:-:S12]  /*01b0*/  IMAD R3, R4, 0x200, R19 ;  /* 0x0000020004037824 */ /* 0x002fd800078e0213 */
.L_x_0:
[----:B------:R-:W-:Y:S02]  /*01c0*/  VIMNMX.U32 R8, PT, PT, R21, R0, !PT ;  /* 0x0000000015087248 */ /* 0x000fe40007fe0000 */
[----:B------:R-:W-:Y:S02]  /*01d0*/  ISETP.GT.U32.AND P1, PT, R4, 0x1ff, PT ;  /* 0x000001ff0400780c */ /* 0x000fe40003f24070 */
[----:B------:R-:W-:Y:S02]  /*01e0*/  ISETP.GT.U32.AND P2, PT, R8, 0x1ff, PT ;  /* 0x000001ff0800780c */ /* 0x000fe40003f44070 */
[----:B------:R-:W-:-:S11]  /*01f0*/  ISETP.GT.OR P1, PT, R19, 0x1ff, P1 ;  /* 0x000001ff1300780c */ /* 0x000fd60000f24670 */
[----:B0-----:R-:W0:Y:S08]  /*0200*/  @!P2 LDC.64 R8, c[0x0][0x380] ;  /* 0x0000e000ff08ab82 */ /* 0x001e300000000a00 */
[----:B------:R-:W1:Y:S01]  /*0210*/  @!P1 LDC.64 R10, c[0x0][0x388] ;  /* 0x0000e200ff0a9b82 */ /* 0x000e620000000a00 */
[----:B0-----:R-:W-:-:S06]  /*0220*/  @!P2 IMAD.WIDE.U32 R8, R2, 0x4, R8 ;  /* 0x000000040208a825 */ /* 0x001fcc00078e0008 */
[----:B------:R-:W2:Y:S01]  /*0230*/  @!P2 LDG.E R8, desc[UR8][R8.64] ;  /* 0x000000080808a981 */ /* 0x000ea2000c1e1900 */
[----:B-1----:R-:W-:-:S06]  /*0240*/  @!P1 IMAD.WIDE R10, R3, 0x4, R10 ;  /* 0x00000004030a9825 */ /* 0x002fcc00078e020a */
[----:B------:R-:W3:Y:S01]  /*0250*/  @!P1 LDG.E R10, desc[UR8][R10.64] ;  /* 0x000000080a0a9981 */ /* 0x000ee2000c1e1900 */
[----:B------:R-:W-:Y:S02]  /*0260*/  HFMA2 R16, -RZ, RZ, 0, 0 ;  /* 0x00000000ff107431 */ /* 0x000fe400000001ff */
[----:B------:R-:W-:Y:S01]  /*0270*/  IMAD.MOV.U32 R27, RZ, RZ, RZ ;  /* 0x000000ffff1b7224 */ /* 0x000fe200078e00ff */
[----:B------:R-:W-:Y:S02]  /*0280*/  I2FP.F32.S32 R25, R25 ;  /* 0x0000001900197245 */ /* 0x000fe40000201400 */
[----:B--2---:R-:W-:Y:S02]  /*0290*/  @!P2 I2FP.F32.S32 R27, R8 ;  /* 0x00000008001ba245 */ /* 0x004fe40000201400 */
[----:B---3--:R-:W-:-:S03]  /*02a0*/  @!P1 I2FP.F32.S32 R16, R10 ;  /* 0x0000000a00109245 */ /* 0x008fc60000201400 */
[----:B------:R-:W-:Y:S04]  /*02b0*/  STS [R6], R27 ;  /* 0x0000001b06007388 */ /* 0x000fe80000000800 */
[----:B------:R-:W-:Y:S01]  /*02c0*/  STS [R5], R16 ;  /* 0x0000001005007388 */ /* 0x000fe20000000800 */
[----:B------:R-:W-:Y:S06]  /*02d0*/  BAR.SYNC.DEFER_BLOCKING 0x0 ;  /* 0x0000000000007b1d */ /* 0x000fec0000010000 */
[----:B------:R-:W-:Y:S04]  /*02e0*/  LDS R29, [R7] ;  /* 0x00000000071d7984 */ /* 0x000fe80000000800 */
[----:B------:R-:W0:Y:S04]  /*02f0*/  LDS.128 R12, [R17] ;  /* 0x00000000110c7984 */ /* 0x000e280000000c00 */
[----:B------:R-:W1:Y:S04]  /*0300*/  LDS R8, [R7+0x80] ;  /* 0x0000800007087984 */ /* 0x000e680000000800 */
[----:B------:R-:W2:Y:S04]  /*0310*/  LDS R11, [R7+0x100] ;  /* 0x00010000070b7984 */ /* 0x000ea80000000800 */
[----:B------:R-:W3:Y:S04]  /*0320*/  LDS R16, [R7+0x180] ;  /* 0x0001800007107984 */ /* 0x000ee80000000800 */
[----:B------:R-:W-:Y:S01]  /*0330*/  LDS R27, [R7+0x200] ;  /* 0x00020000071b7984 */ /* 0x000fe20000000800 */
[----:B0-----:R-:W-:-:S06]  /*0340*/  FFMA R12, R12, R29, R25 ;  /* 0x0000001d0c0c7223 */ /* 0x001fcc0000000019 */
[----:B------:R-:W0:Y:S02]  /*0350*/  F2I.TRUNC.NTZ R12, R12 ;  /* 0x0000000c000c7305 */ /* 0x000e24000020f100 */
[----:B0-----:R-:W-:Y:S02]  /*0360*/  I2FP.F32.S32 R9, R12 ;  /* 0x0000000c00097245 */ /* 0x001fe40000201400 */
[----:B------:R-:W-:Y:S03]  /*0370*/  LDS R12, [R7+0x280] ;  /* 0x00028000070c7984 */ /* 0x000fe60000000800 */
[----:B-1----:R-:W-:-:S06]  /*0380*/  FFMA R13, R8, R13, R9 ;  /* 0x0000000d080d7223 */ /* 0x002fcc0000000009 */
[----:B------:R-:W0:Y:S02]  /*0390*/  F2I.TRUNC.NTZ R13, R13 ;  /* 0x0000000d000d7305 */ /* 0x000e24000020f100 */
[----:B0-----:R-:W-:-:S05]  /*03a0*/  I2FP.F32.S32 R8, R13 ;  /* 0x0000000d00087245 */ /* 0x001fca0000201400 */
[----:B--2---:R-:W-:Y:S02]  /*03b0*/  FFMA R14, R11, R14, R8 ;  /* 0x0000000e0b0e7223 */ /* 0x004fe40000000008 */
[----:B------:R-:W0:Y:S04]  /*03c0*/  LDS.128 R8, [R17+0x10] ;  /* 0x0000100011087984 */ /* 0x000e280000000c00 */
[----:B------:R-:W1:Y:S02]  /*03d0*/  F2I.TRUNC.NTZ R14, R14 ;  /* 0x0000000e000e7305 */ /* 0x000e64000020f100 */
[----:B-1----:R-:W-:-:S05]  /*03e0*/  I2FP.F32.S32 R25, R14 ;  /* 0x0000000e00197245 */ /* 0x002fca0000201400 */
[----:B---3--:R-:W-:Y:S02]  /*03f0*/  FFMA R15, R16, R15, R25 ;  /* 0x0000000f100f7223 */ /* 0x008fe40000000019 */
[----:B------:R-:W1:Y:S04]  /*0400*/  LDS R25, [R7+0x300] ;  /* 0x0003000007197984 */ /* 0x000e680000000800 */
[----:B------:R-:W2:Y:S01]  /*0410*/  F2I.TRUNC.NTZ R15, R15 ;  /* 0x0000000f000f7305 */ /* 0x000ea2000020f100 */
[----:B------:R-:W3:Y:S01]  /*0420*/  LDS R16, [R7+0x380] ;  /* 0x0003800007107984 */ /* 0x000ee20000000800 */
[----:B--2---:R-:W-:-:S05]  /*0430*/  I2FP.F32.S32 R13, R15 ;  /* 0x0000000f000d7245 */ /* 0x004fca0000201400 */
[----:B0-----:R-:W-:Y:S02]  /*0440*/  FFMA R8, R8, R27, R13 ;  /* 0x0000001b08087223 */ /* 0x001fe4000000000d */
[----:B------:R-:W-:Y:S04]  /*0450*/  LDS R27, [R7+0x400] ;  /* 0x00040000071b7984 */ /* 0x000fe80000000800 */
[----:B------:R-:W0:Y:S02]  /*0460*/  F2I.TRUNC.NTZ R8, R8 ;  /* 0x0000000800087305 */ /* 0x000e24000020f100 */
[----:B0-----:R-:W-:Y:S02]  /*0470*/  I2FP.F32.S32 R13, R8 ;  /* 0x00000008000d7245 */ /* 0x001fe40000201400 */
[----:B------:R-:W-:Y:S03]  /*0480*/  LDS R8, [R7+0x480] ;  /* 0x0004800007087984 */ /* 0x000fe60000000800 */
[----:B------:R-:W-:-:S06]  /*0490*/  FFMA R9, R12, R9, R13 ;  /* 0x000000090c097223 */ /* 0x000fcc000000000d */
[----:B------:R-:W0:Y:S02]  /*04a0*/  F2I.TRUNC.NTZ R9, R9 ;  /* 0x0000000900097305 */ /* 0x000e24000020f100 */
[----:B0-----:R-:W-:-:S05]  /*04b0*/  I2FP.F32.S32 R12, R9 ;  /* 0x00000009000c7245 */ /* 0x001fca0000201400 */
[----:B-1----:R-:W-:Y:S02]  /*04c0*/  FFMA R10, R25, R10, R12 ;  /* 0x0000000a190a7223 */ /* 0x002fe4000000000c */
        /* <DEDUP_REMOVED lines=87> */
[----:B-1----:R-:W-:Y:S02]  /*0a40*/  I2FP.F32.S32 R25, R14 ;  /* 0x0000000e00197245 */ /* 0x002fe40000201400 */
[----:B------:R-:W-:Y:S03]  /*0a50*/  LDS R14, [R7+0xf80] ;  /* 0x000f8000070e7984 */ /* 0x000fe60000000800 */
[----:B---3--:R-:W-:-:S02]  /*0a60*/  FFMA R15, R16, R15, R25 ;  /* 0x0000000f100f7223 */ /* 0x008fc40000000019 */
[----:B------:R-:W1:Y:S04]  /*0a70*/  LDS R25, [R7+0xf00] ;  /* 0x000f000007197984 */ /* 0x000e680000000800 */
[----:B------:R-:W2:Y:S02]  /*0a80*/  F2I.TRUNC.NTZ R15, R15 ;  /* 0x0000000f000f7305 */ /* 0x000ea4000020f100 */
[----:B--2---:R-:W-:-:S05]  /*0a90*/  I2FP.F32.S32 R13, R15 ;  /* 0x0000000f000d7245 */ /* 0x004fca0000201400 */
[----:B0-----:R-:W-:-:S06]  /*0aa0*/  FFMA R8, R8, R27, R13 ;  /* 0x0000001b08087223 */ /* 0x001fcc000000000d */
[----:B------:R-:W0:Y:S02]  /*0ab0*/  F2I.TRUNC.NTZ R8, R8 ;  /* 0x0000000800087305 */ /* 0x000e24000020f100 */
[----:B0-----:R-:W-:-:S05]  /*0ac0*/  I2FP.F32.S32 R13, R8 ;  /* 0x00000008000d7245 */ /* 0x001fca0000201400 */
[----:B------:R-:W-:-:S06]  /*0ad0*/  FFMA R9, R12, R9, R13 ;  /* 0x000000090c097223 */ /* 0x000fcc000000000d */
[----:B------:R-:W0:Y:S02]  /*0ae0*/  F2I.TRUNC.NTZ R9, R9 ;  /* 0x0000000900097305 */ /* 0x000e24000020f100 */
[----:B0-----:R-:W-:-:S05]  /*0af0*/  I2FP.F32.S32 R12, R9 ;  /* 0x00000009000c7245 */ /* 0x001fca0000201400 */
[----:B-1----:R-:W-:-:S06]  /*0b00*/  FFMA R10, R25, R10, R12 ;  /* 0x0000000a190a7223 */ /* 0x002fcc000000000c */
[----:B------:R-:W0:Y:S02]  /*0b10*/  F2I.TRUNC.NTZ R10, R10 ;  /* 0x0000000a000a7305 */ /* 0x000e24000020f100 */
[----:B0-----:R-:W-:-:S05]  /*0b20*/  I2FP.F32.S32 R13, R10 ;  /* 0x0000000a000d7245 */ /* 0x001fca0000201400 */
[----:B------:R-:W-:-:S04]  /*0b30*/  FFMA R11, R14, R11, R13 ;  /* 0x0000000b0e0b7223 */ /* 0x000fc8000000000d */
[----:B------:R-:W0:Y:S01]  /*0b40*/  F2I.TRUNC.NTZ R25, R11 ;  /* 0x0000000b00197305 */ /* 0x000e22000020f100 */
[----:B------:R-:W-:Y:S01]  /*0b50*/  BAR.SYNC.DEFER_BLOCKING 0x0 ;  /* 0x0000000000007b1d */ /* 0x000fe20000010000 */
[----:B------:R-:W-:-:S04]  /*0b60*/  UIADD3 UR4, UPT, UPT, UR4, 0x1, URZ ;  /* 0x0000000104047890 */ /* 0x000fc8000fffe0ff */
[----:B------:R-:W-:Y:S01]  /*0b70*/  UISETP.NE.AND UP0, UPT, UR4, 0x10, UPT ;  /* 0x000000100400788c */ /* 0x000fe2000bf05270 */
[----:B0-----:R0:W-:Y:S01]  /*0b80*/  @P0 STG.E desc[UR8][R22.64], R25 ;  /* 0x0000001916000986 */ /* 0x0011e2000c101908 */
[----:B------:R-:W-:Y:S01]  /*0b90*/  VIADD R4, R4, 0x20 ;  /* 0x0000002004047836 */ /* 0x000fe20000000000 */
[----:B------:R-:W-:Y:S01]  /*0ba0*/  IADD3 R0, PT, PT, R0, 0x20, RZ ;  /* 0x0000002000007810 */ /* 0x000fe20007ffe0ff */
[----:B------:R-:W-:Y:S01]  /*0bb0*/  VIADD R2, R2, 0x20 ;  /* 0x0000002002027836 */ /* 0x000fe20000000000 */
[----:B------:R-:W-:-:S04]  /*0bc0*/  IADD3 R3, PT, PT, R3, 0x4000, RZ ;  /* 0x0000400003037810 */ /* 0x000fc80007ffe0ff */
[----:B------:R-:W-:Y:S05]  /*0bd0*/  BRA.U UP0, `(.L_x_0) ;  /* 0xfffffff500787547 */ /* 0x000fea000b83ffff */
[----:B------:R-:W-:Y:S05]  /*0be0*/  EXIT ;  /* 0x000000000000794d */ /* 0x000fea0003800000 */
.L_x_1:
[----:B------:R-:W-:-:S00]  /*0bf0*/  BRA `(.L_x_1) ;  /* 0xfffffffc00fc7947 */ /* 0x000fc0000383ffff */
[----:B------:R-:W-:-:S00]  /*0c00*/  NOP ;  /* 0x0000000000007918 */ /* 0x000fc00000000000 */
[----:B------:R-:W-:-:S00]  /*0c10*/  NOP ;  /* 0x0000000000007918 */ /* 0x000fc00000000000 */
[----:B------:R-:W-:-:S00]  /*0c20*/  NOP ;  /* 0x0000000000007918 */ /* 0x000fc00000000000 */
[----:B------:R-:W-:-:S00]  /*0c30*/  NOP ;  /* 0x0000000000007918 */ /* 0x000fc00000000000 */
[----:B------:R-:W-:-:S00]  /*0c40*/  NOP ;  /* 0x0000000000007918 */ /* 0x000fc00000000000 */
[----:B------:R-:W-:-:S00]  /*0c50*/  NOP ;  /* 0x0000000000007918 */ /* 0x000fc00000000000 */
[----:B------:R-:W-:-:S00]  /*0c60*/  NOP ;  /* 0x0000000000007918 */ /* 0x000fc00000000000 */
[----:B------:R-:W-:-:S00]  /*0c70*/  NOP ;  /* 0x0000000000007918 */ /* 0x000fc00000000000 */
.L_x_2:


//--------------------- .nv.shared._Z11TiledMatMulPiS_S_ --------------------------
	.section	.nv.shared._Z11TiledMatMulPiS_S_,"aw",@nobits
	.sectionflags	@""
	.align	4
.nv.shared._Z11TiledMatMulPiS_S_:
	.zero		9216


//--------------------- .nv.shared.reserved.0     --------------------------
	.section	.nv.shared.reserved.0,"aw",@nobits
	.weak		__nv_reservedSMEM_offset_0_alias
	.size		__nv_reservedSMEM_offset_0_alias, 0, 64
	.other		__nv_reservedSMEM_offset_0_alias,@"STO_CUDA_RESERVED_SHARED STV_DEFAULT"
__nv_reservedSMEM_offset_0_alias:
	.zero		0
	.zero		64


//--------------------- .nv.constant0._Z11TiledMatMulPiS_S_ --------------------------
	.section	.nv.constant0._Z11TiledMatMulPiS_S_,"a",@progbits
	.sectionflags	@""
	.align	4
.nv.constant0._Z11TiledMatMulPiS_S_:
	.zero		920


//--------------------- SYMBOLS --------------------------

	.type		.nv.reservedSmem.offset0,@object
	.size		.nv.reservedSmem.offset0,0x4
	.type		.nv.reservedSmem.cap,@object
	.size		.nv.reservedSmem.cap,0x4
